//
// Generated by NVIDIA NVVM Compiler
//
// Compiler Build ID: CL-36424714
// Cuda compilation tools, release 13.0, V13.0.88
// Based on NVVM 20.0.0
//

.version 9.0
.target sm_100
.address_size 64

	// .globl	_Z10histsharedPKhiPj
// _ZZ10histsharedPKhiPjE7s_histo has been demoted
.global .align 1 .b8 _ZN34_INTERNAL_8682f94a_4_k_cu_8197e8fc4cuda3std3__45__cpo5beginE[1];
.global .align 1 .b8 _ZN34_INTERNAL_8682f94a_4_k_cu_8197e8fc4cuda3std3__45__cpo3endE[1];
.global .align 1 .b8 _ZN34_INTERNAL_8682f94a_4_k_cu_8197e8fc4cuda3std3__45__cpo6cbeginE[1];
.global .align 1 .b8 _ZN34_INTERNAL_8682f94a_4_k_cu_8197e8fc4cuda3std3__45__cpo4cendE[1];
.global .align 1 .b8 _ZN34_INTERNAL_8682f94a_4_k_cu_8197e8fc4cuda3std3__45__cpo6rbeginE[1];
.global .align 1 .b8 _ZN34_INTERNAL_8682f94a_4_k_cu_8197e8fc4cuda3std3__45__cpo4rendE[1];
.global .align 1 .b8 _ZN34_INTERNAL_8682f94a_4_k_cu_8197e8fc4cuda3std3__45__cpo7crbeginE[1];
.global .align 1 .b8 _ZN34_INTERNAL_8682f94a_4_k_cu_8197e8fc4cuda3std3__45__cpo5crendE[1];
.global .align 1 .b8 _ZN34_INTERNAL_8682f94a_4_k_cu_8197e8fc4cuda3std3__436_GLOBAL__N__8682f94a_4_k_cu_8197e8fc6ignoreE[1];
.global .align 1 .b8 _ZN34_INTERNAL_8682f94a_4_k_cu_8197e8fc4cuda3std3__419piecewise_constructE[1];
.global .align 1 .b8 _ZN34_INTERNAL_8682f94a_4_k_cu_8197e8fc4cuda3std3__48in_placeE[1];
.global .align 1 .b8 _ZN34_INTERNAL_8682f94a_4_k_cu_8197e8fc4cuda3std3__420unreachable_sentinelE[1];
.global .align 1 .b8 _ZN34_INTERNAL_8682f94a_4_k_cu_8197e8fc4cuda3std3__47nulloptE[1];
.global .align 1 .b8 _ZN34_INTERNAL_8682f94a_4_k_cu_8197e8fc4cuda3std3__48unexpectE[1];
.global .align 1 .b8 _ZN34_INTERNAL_8682f94a_4_k_cu_8197e8fc4cuda3std6ranges3__45__cpo4swapE[1];
.global .align 1 .b8 _ZN34_INTERNAL_8682f94a_4_k_cu_8197e8fc4cuda3std6ranges3__45__cpo9iter_moveE[1];
.global .align 1 .b8 _ZN34_INTERNAL_8682f94a_4_k_cu_8197e8fc4cuda3std6ranges3__45__cpo5beginE[1];
.global .align 1 .b8 _ZN34_INTERNAL_8682f94a_4_k_cu_8197e8fc4cuda3std6ranges3__45__cpo3endE[1];
.global .align 1 .b8 _ZN34_INTERNAL_8682f94a_4_k_cu_8197e8fc4cuda3std6ranges3__45__cpo6cbeginE[1];
.global .align 1 .b8 _ZN34_INTERNAL_8682f94a_4_k_cu_8197e8fc4cuda3std6ranges3__45__cpo4cendE[1];
.global .align 1 .b8 _ZN34_INTERNAL_8682f94a_4_k_cu_8197e8fc4cuda3std6ranges3__45__cpo7advanceE[1];
.global .align 1 .b8 _ZN34_INTERNAL_8682f94a_4_k_cu_8197e8fc4cuda3std6ranges3__45__cpo9iter_swapE[1];
.global .align 1 .b8 _ZN34_INTERNAL_8682f94a_4_k_cu_8197e8fc4cuda3std6ranges3__45__cpo4nextE[1];
.global .align 1 .b8 _ZN34_INTERNAL_8682f94a_4_k_cu_8197e8fc4cuda3std6ranges3__45__cpo4prevE[1];
.global .align 1 .b8 _ZN34_INTERNAL_8682f94a_4_k_cu_8197e8fc4cuda3std6ranges3__45__cpo4dataE[1];
.global .align 1 .b8 _ZN34_INTERNAL_8682f94a_4_k_cu_8197e8fc4cuda3std6ranges3__45__cpo5cdataE[1];
.global .align 1 .b8 _ZN34_INTERNAL_8682f94a_4_k_cu_8197e8fc4cuda3std6ranges3__45__cpo4sizeE[1];
.global .align 1 .b8 _ZN34_INTERNAL_8682f94a_4_k_cu_8197e8fc4cuda3std6ranges3__45__cpo5ssizeE[1];
.global .align 1 .b8 _ZN34_INTERNAL_8682f94a_4_k_cu_8197e8fc4cuda3std6ranges3__45__cpo8distanceE[1];
.global .align 1 .b8 _ZN34_INTERNAL_8682f94a_4_k_cu_8197e8fc6thrust24THRUST_300001_SM_1000_NS8cuda_cub3parE[1];
.global .align 1 .b8 _ZN34_INTERNAL_8682f94a_4_k_cu_8197e8fc6thrust24THRUST_300001_SM_1000_NS8cuda_cub10par_nosyncE[1];
.global .align 1 .b8 _ZN34_INTERNAL_8682f94a_4_k_cu_8197e8fc6thrust24THRUST_300001_SM_1000_NS6system6detail10sequential3seqE[1];
.global .align 1 .b8 _ZN34_INTERNAL_8682f94a_4_k_cu_8197e8fc6thrust24THRUST_300001_SM_1000_NS12placeholders2_1E[1];
.global .align 1 .b8 _ZN34_INTERNAL_8682f94a_4_k_cu_8197e8fc6thrust24THRUST_300001_SM_1000_NS12placeholders2_2E[1];
.global .align 1 .b8 _ZN34_INTERNAL_8682f94a_4_k_cu_8197e8fc6thrust24THRUST_300001_SM_1000_NS12placeholders2_3E[1];
.global .align 1 .b8 _ZN34_INTERNAL_8682f94a_4_k_cu_8197e8fc6thrust24THRUST_300001_SM_1000_NS12placeholders2_4E[1];
.global .align 1 .b8 _ZN34_INTERNAL_8682f94a_4_k_cu_8197e8fc6thrust24THRUST_300001_SM_1000_NS12placeholders2_5E[1];
.global .align 1 .b8 _ZN34_INTERNAL_8682f94a_4_k_cu_8197e8fc6thrust24THRUST_300001_SM_1000_NS12placeholders2_6E[1];
.global .align 1 .b8 _ZN34_INTERNAL_8682f94a_4_k_cu_8197e8fc6thrust24THRUST_300001_SM_1000_NS12placeholders2_7E[1];
.global .align 1 .b8 _ZN34_INTERNAL_8682f94a_4_k_cu_8197e8fc6thrust24THRUST_300001_SM_1000_NS12placeholders2_8E[1];
.global .align 1 .b8 _ZN34_INTERNAL_8682f94a_4_k_cu_8197e8fc6thrust24THRUST_300001_SM_1000_NS12placeholders2_9E[1];
.global .align 1 .b8 _ZN34_INTERNAL_8682f94a_4_k_cu_8197e8fc6thrust24THRUST_300001_SM_1000_NS12placeholders3_10E[1];
.global .align 1 .b8 _ZN34_INTERNAL_8682f94a_4_k_cu_8197e8fc6thrust24THRUST_300001_SM_1000_NS3seqE[1];

.visible .entry _Z10histsharedPKhiPj(
	.param .u64 .ptr .align 1 _Z10histsharedPKhiPj_param_0,
	.param .u32 _Z10histsharedPKhiPj_param_1,
	.param .u64 .ptr .align 1 _Z10histsharedPKhiPj_param_2
)
{
	.reg .pred 	%p<4>;
	.reg .b16 	%rs<2>;
	.reg .b32 	%r<16>;
	.reg .b64 	%rd<9>;
	// demoted variable
	.shared .align 4 .b8 _ZZ10histsharedPKhiPjE7s_histo[1024];
	ld.param.u64 	%rd1, [_Z10histsharedPKhiPj_param_0];
	ld.param.u32 	%r4, [_Z10histsharedPKhiPj_param_1];
	ld.param.u64 	%rd2, [_Z10histsharedPKhiPj_param_2];
	mov.u32 	%r1, %tid.x;
	setp.gt.u32 	%p1, %r1, 255;
	shl.b32 	%r5, %r1, 2;
	mov.u32 	%r6, _ZZ10histsharedPKhiPjE7s_histo;
	add.s32 	%r2, %r6, %r5;
	@%p1 bra 	$L__BB0_2;
	mov.b32 	%r7, 0;
	st.shared.u32 	[%r2], %r7;
$L__BB0_2:
	bar.sync 	0;
	mov.u32 	%r8, %ntid.x;
	mov.u32 	%r9, %ctaid.x;
	mad.lo.s32 	%r3, %r8, %r9, %r1;
	setp.ge.s32 	%p2, %r3, %r4;
	@%p2 bra 	$L__BB0_4;
	cvt.s64.s32 	%rd3, %r3;
	cvta.to.global.u64 	%rd4, %rd1;
	add.s64 	%rd5, %rd4, %rd3;
	ld.global.u8 	%rs1, [%rd5];
	mul.wide.u16 	%r10, %rs1, 4;
	add.s32 	%r12, %r6, %r10;
	atom.shared.add.u32 	%r13, [%r12], 1;
$L__BB0_4:
	setp.gt.u32 	%p3, %r1, 255;
	bar.sync 	0;
	@%p3 bra 	$L__BB0_6;
	cvta.to.global.u64 	%rd6, %rd2;
	mul.wide.u32 	%rd7, %r1, 4;
	add.s64 	%rd8, %rd6, %rd7;
	ld.shared.u32 	%r14, [%r2];
	atom.global.add.u32 	%r15, [%rd8], %r14;
$L__BB0_6:
	ret;

}
	// .globl	_ZN3cub18CUB_300001_SM_10006detail11EmptyKernelIvEEvv
.visible .entry _ZN3cub18CUB_300001_SM_10006detail11EmptyKernelIvEEvv()
{


	ret;

}
	// .globl	_ZN3cub18CUB_300001_SM_10006detail8for_each13static_kernelINS2_12policy_hub_t12policy_500_tEmN6thrust24THRUST_300001_SM_1000_NS8cuda_cub20__uninitialized_fill7functorINS7_10device_ptrIjEEjEEEEvT0_T1_
.visible .entry _ZN3cub18CUB_300001_SM_10006detail8for_each13static_kernelINS2_12policy_hub_t12policy_500_tEmN6thrust24THRUST_300001_SM_1000_NS8cuda_cub20__uninitialized_fill7functorINS7_10device_ptrIjEEjEEEEvT0_T1_(
	.param .u64 _ZN3cub18CUB_300001_SM_10006detail8for_each13static_kernelINS2_12policy_hub_t12policy_500_tEmN6thrust24THRUST_300001_SM_1000_NS8cuda_cub20__uninitialized_fill7functorINS7_10device_ptrIjEEjEEEEvT0_T1__param_0,
	.param .align 8 .b8 _ZN3cub18CUB_300001_SM_10006detail8for_each13static_kernelINS2_12policy_hub_t12policy_500_tEmN6thrust24THRUST_300001_SM_1000_NS8cuda_cub20__uninitialized_fill7functorINS7_10device_ptrIjEEjEEEEvT0_T1__param_1[16]
)
.maxntid 256
{
	.reg .pred 	%p<4>;
	.reg .b16 	%rs<5>;
	.reg .b32 	%r<12>;
	.reg .b64 	%rd<16>;

	ld.param.u32 	%r3, [_ZN3cub18CUB_300001_SM_10006detail8for_each13static_kernelINS2_12policy_hub_t12policy_500_tEmN6thrust24THRUST_300001_SM_1000_NS8cuda_cub20__uninitialized_fill7functorINS7_10device_ptrIjEEjEEEEvT0_T1__param_1+8];
	ld.param.u64 	%rd4, [_ZN3cub18CUB_300001_SM_10006detail8for_each13static_kernelINS2_12policy_hub_t12policy_500_tEmN6thrust24THRUST_300001_SM_1000_NS8cuda_cub20__uninitialized_fill7functorINS7_10device_ptrIjEEjEEEEvT0_T1__param_1];
	ld.param.u64 	%rd5, [_ZN3cub18CUB_300001_SM_10006detail8for_each13static_kernelINS2_12policy_hub_t12policy_500_tEmN6thrust24THRUST_300001_SM_1000_NS8cuda_cub20__uninitialized_fill7functorINS7_10device_ptrIjEEjEEEEvT0_T1__param_0];
	mov.u32 	%r9, %ctaid.x;
	mul.wide.u32 	%rd1, %r9, 512;
	sub.s64 	%rd2, %rd5, %rd1;
	setp.lt.u64 	%p1, %rd2, 512;
	@%p1 bra 	$L__BB2_2;
	mov.u32 	%r11, %tid.x;
	cvta.to.global.u64 	%rd11, %rd4;
	cvt.u64.u32 	%rd12, %r11;
	add.s64 	%rd13, %rd1, %rd12;
	shl.b64 	%rd14, %rd13, 2;
	add.s64 	%rd15, %rd11, %rd14;
	st.global.u32 	[%rd15], %r3;
	st.global.u32 	[%rd15+1024], %r3;
	bra.uni 	$L__BB2_6;
$L__BB2_2:
	cvta.to.global.u64 	%rd6, %rd4;
	mov.u32 	%r2, %tid.x;
	cvt.u64.u32 	%rd7, %r2;
	setp.le.u64 	%p2, %rd2, %rd7;
	add.s64 	%rd8, %rd1, %rd7;
	shl.b64 	%rd9, %rd8, 2;
	add.s64 	%rd3, %rd6, %rd9;
	@%p2 bra 	$L__BB2_4;
	st.global.u32 	[%rd3], %r3;
$L__BB2_4:
	add.s32 	%r10, %r2, 256;
	cvt.u64.u32 	%rd10, %r10;
	setp.le.u64 	%p3, %rd2, %rd10;
	@%p3 bra 	$L__BB2_6;
	st.global.u32 	[%rd3+1024], %r3;
$L__BB2_6:
	ret;

}


// ===== COMPILED SASS (sm_100) =====

	.target	sm_100

	.elftype	@"ET_EXEC"


//--------------------- .note.nv.tkinfo           --------------------------
	.section	.note.nv.tkinfo,"",@"SHT_NOTE"
	.sectionflags	@"SHF_NOTE_NV_TKINFO"
	.tkinfo
        /*0018*/ 	.word	0x00000002
        /*0030*/ 	.string	""
        /*0030*/ 	.string	"ptxas"
        /*0030*/ 	.string	"Cuda compilation tools, release 13.0, V13.0.88"
        /*0030*/ 	.string	"Build cuda_13.0.r13.0/compiler.36424714_0"
        /*0030*/ 	.string	"-arch sm_100 -m 64 "



//--------------------- .note.nv.cuinfo           --------------------------
	.section	.note.nv.cuinfo,"",@"SHT_NOTE"
	.sectionflags	@"SHF_NOTE_NV_CUINFO"
        /*0018*/ 	.short	0x0002
        /*001a*/ 	.short	0x0064
        /*001c*/ 	.short	0x0082
	.zero		2


//--------------------- .nv.info                  --------------------------
	.section	.nv.info,"",@"SHT_CUDA_INFO"
	.align	4


	//----- nvinfo : EIATTR_REGCOUNT
	.align		4
        /*0000*/ 	.byte	0x04, 0x2f
        /*0002*/ 	.short	(.L_44 - .L_43)
	.align		4
.L_43:
        /*0004*/ 	.word	index@(_Z10histsharedPKhiPj)
        /*0008*/ 	.word	0x0000000a


	//----- nvinfo : EIATTR_FRAME_SIZE
	.align		4
.L_44:
        /*000c*/ 	.byte	0x04, 0x11
        /*000e*/ 	.short	(.L_46 - .L_45)
	.align		4
.L_45:
        /*0010*/ 	.word	index@(_Z10histsharedPKhiPj)
        /*0014*/ 	.word	0x00000000


	//----- nvinfo : EIATTR_REGCOUNT
	.align		4
.L_46:
        /*0018*/ 	.byte	0x04, 0x2f
        /*001a*/ 	.short	(.L_48 - .L_47)
	.align		4
.L_47:
        /*001c*/ 	.word	index@(_ZN3cub18CUB_300001_SM_10006detail11EmptyKernelIvEEvv)
        /*0020*/ 	.word	0x00000004


	//----- nvinfo : EIATTR_FRAME_SIZE
	.align		4
.L_48:
        /*0024*/ 	.byte	0x04, 0x11
        /*0026*/ 	.short	(.L_50 - .L_49)
	.align		4
.L_49:
        /*0028*/ 	.word	index@(_ZN3cub18CUB_300001_SM_10006detail11EmptyKernelIvEEvv)
        /*002c*/ 	.word	0x00000000


	//----- nvinfo : EIATTR_REGCOUNT
	.align		4
.L_50:
        /*0030*/ 	.byte	0x04, 0x2f
        /*0032*/ 	.short	(.L_52 - .L_51)
	.align		4
.L_51:
        /*0034*/ 	.word	index@(_ZN3cub18CUB_300001_SM_10006detail8for_each13static_kernelINS2_12policy_hub_t12policy_500_tEmN6thrust24THRUST_300001_SM_1000_NS8cuda_cub20__uninitialized_fill7functorINS7_10device_ptrIjEEjEEEEvT0_T1_)
        /*0038*/ 	.word	0x00000008


	//----- nvinfo : EIATTR_FRAME_SIZE
	.align		4
.L_52:
        /*003c*/ 	.byte	0x04, 0x11
        /*003e*/ 	.short	(.L_54 - .L_53)
	.align		4
.L_53:
        /*0040*/ 	.word	index@(_ZN3cub18CUB_300001_SM_10006detail8for_each13static_kernelINS2_12policy_hub_t12policy_500_tEmN6thrust24THRUST_300001_SM_1000_NS8cuda_cub20__uninitialized_fill7functorINS7_10device_ptrIjEEjEEEEvT0_T1_)
        /*0044*/ 	.word	0x00000000


	//----- nvinfo : EIATTR_MIN_STACK_SIZE
	.align		4
.L_54:
        /*0048*/ 	.byte	0x04, 0x12
        /*004a*/ 	.short	(.L_56 - .L_55)
	.align		4
.L_55:
        /*004c*/ 	.word	index@(_ZN3cub18CUB_300001_SM_10006detail8for_each13static_kernelINS2_12policy_hub_t12policy_500_tEmN6thrust24THRUST_300001_SM_1000_NS8cuda_cub20__uninitialized_fill7functorINS7_10device_ptrIjEEjEEEEvT0_T1_)
        /*0050*/ 	.word	0x00000000


	//----- nvinfo : EIATTR_MIN_STACK_SIZE
	.align		4
.L_56:
        /*0054*/ 	.byte	0x04, 0x12
        /*0056*/ 	.short	(.L_58 - .L_57)
	.align		4
.L_57:
        /*0058*/ 	.word	index@(_ZN3cub18CUB_300001_SM_10006detail11EmptyKernelIvEEvv)
        /*005c*/ 	.word	0x00000000


	//----- nvinfo : EIATTR_MIN_STACK_SIZE
	.align		4
.L_58:
        /*0060*/ 	.byte	0x04, 0x12
        /*0062*/ 	.short	(.L_60 - .L_59)
	.align		4
.L_59:
        /*0064*/ 	.word	index@(_Z10histsharedPKhiPj)
        /*0068*/ 	.word	0x00000000
.L_60:


//--------------------- .nv.compat                --------------------------
	.section	.nv.compat,"",@"SHT_CUDA_COMPAT_INFO"
	.align	4
        /*0000*/ 	.byte	0x02, 0x09, 0x00, 0x00, 0x02, 0x02, 0x01, 0x00, 0x02, 0x05, 0x05, 0x00, 0x03, 0x07, 0x01, 0x01
        /*0010*/ 	.byte	0x02, 0x03, 0x00, 0x00, 0x02, 0x06, 0x01, 0x00, 0x04, 0x0b, 0x08, 0x00, 0x09, 0x00, 0x00, 0x00
        /*0020*/ 	.byte	0x00, 0x00, 0x00, 0x00


//--------------------- .nv.info._ZN3cub18CUB_300001_SM_10006detail8for_each13static_kernelINS2_12policy_hub_t12policy_500_tEmN6thrust24THRUST_300001_SM_1000_NS8cuda_cub20__uninitialized_fill7functorINS7_10device_ptrIjEEjEEEEvT0_T1_ --------------------------
	.section	.nv.info._ZN3cub18CUB_300001_SM_10006detail8for_each13static_kernelINS2_12policy_hub_t12policy_500_tEmN6thrust24THRUST_300001_SM_1000_NS8cuda_cub20__uninitialized_fill7functorINS7_10device_ptrIjEEjEEEEvT0_T1_,"",@"SHT_CUDA_INFO"
	.sectionflags	@""
	.align	4


	//----- nvinfo : EIATTR_CUDA_API_VERSION
	.align		4
        /*0000*/ 	.byte	0x04, 0x37
        /*0002*/ 	.short	(.L_62 - .L_61)
.L_61:
        /*0004*/ 	.word	0x00000082


	//----- nvinfo : EIATTR_KPARAM_INFO
	.align		4
.L_62:
        /*0008*/ 	.byte	0x04, 0x17
        /*000a*/ 	.short	(.L_64 - .L_63)
.L_63:
        /*000c*/ 	.word	0x00000000
        /*0010*/ 	.short	0x0001
        /*0012*/ 	.short	0x0008
        /*0014*/ 	.byte	0x00, 0xf0, 0x41, 0x00


	//----- nvinfo : EIATTR_KPARAM_INFO
	.align		4
.L_64:
        /*0018*/ 	.byte	0x04, 0x17
        /*001a*/ 	.short	(.L_66 - .L_65)
.L_65:
        /*001c*/ 	.word	0x00000000
        /*0020*/ 	.short	0x0000
        /*0022*/ 	.short	0x0000
        /*0024*/ 	.byte	0x00, 0xf0, 0x21, 0x00


	//----- nvinfo : EIATTR_SPARSE_MMA_MASK
	.align		4
.L_66:
        /*0028*/ 	.byte	0x03, 0x50
        /*002a*/ 	.short	0x0000


	//----- nvinfo : EIATTR_MAXREG_COUNT
	.align		4
        /*002c*/ 	.byte	0x03, 0x1b
        /*002e*/ 	.short	0x00ff


	//----- nvinfo : EIATTR_MERCURY_ISA_VERSION
	.align		4
        /*0030*/ 	.byte	0x03, 0x5f
        /*0032*/ 	.short	0x0101


	//----- nvinfo : EIATTR_VRC_CTA_INIT_COUNT
	.align		4
        /*0034*/ 	.byte	0x02, 0x4a
	.zero		1
	.zero		1


	//----- nvinfo : EIATTR_EXIT_INSTR_OFFSETS
	.align		4
        /*0038*/ 	.byte	0x04, 0x1c
        /*003a*/ 	.short	(.L_68 - .L_67)


	//   ....[0]....
.L_67:
        /*003c*/ 	.word	0x00000130


	//   ....[1]....
        /*0040*/ 	.word	0x00000230


	//   ....[2]....
        /*0044*/ 	.word	0x00000260


	//----- nvinfo : EIATTR_MAX_THREADS
	.align		4
.L_68:
        /*0048*/ 	.byte	0x04, 0x05
        /*004a*/ 	.short	(.L_70 - .L_69)
.L_69:
        /*004c*/ 	.word	0x00000100
        /*0050*/ 	.word	0x00000001
        /*0054*/ 	.word	0x00000001


	//----- nvinfo : EIATTR_CBANK_PARAM_SIZE
	.align		4
.L_70:
        /*0058*/ 	.byte	0x03, 0x19
        /*005a*/ 	.short	0x0018


	//----- nvinfo : EIATTR_PARAM_CBANK
	.align		4
        /*005c*/ 	.byte	0x04, 0x0a
        /*005e*/ 	.short	(.L_72 - .L_71)
	.align		4
.L_71:
        /*0060*/ 	.word	index@(.nv.constant0._ZN3cub18CUB_300001_SM_10006detail8for_each13static_kernelINS2_12policy_hub_t12policy_500_tEmN6thrust24THRUST_300001_SM_1000_NS8cuda_cub20__uninitialized_fill7functorINS7_10device_ptrIjEEjEEEEvT0_T1_)
        /*0064*/ 	.short	0x0380
        /*0066*/ 	.short	0x0018


	//----- nvinfo : EIATTR_SW_WAR
	.align		4
.L_72:
        /*0068*/ 	.byte	0x04, 0x36
        /*006a*/ 	.short	(.L_74 - .L_73)
.L_73:
        /*006c*/ 	.word	0x00000008
.L_74:


//--------------------- .nv.info._ZN3cub18CUB_300001_SM_10006detail11EmptyKernelIvEEvv --------------------------
	.section	.nv.info._ZN3cub18CUB_300001_SM_10006detail11EmptyKernelIvEEvv,"",@"SHT_CUDA_INFO"
	.sectionflags	@""
	.align	4


	//----- nvinfo : EIATTR_CUDA_API_VERSION
	.align		4
        /*0000*/ 	.byte	0x04, 0x37
        /*0002*/ 	.short	(.L_76 - .L_75)
.L_75:
        /*0004*/ 	.word	0x00000082


	//----- nvinfo : EIATTR_SPARSE_MMA_MASK
	.align		4
.L_76:
        /*0008*/ 	.byte	0x03, 0x50
        /*000a*/ 	.short	0x0000


	//----- nvinfo : EIATTR_MAXREG_COUNT
	.align		4
        /*000c*/ 	.byte	0x03, 0x1b
        /*000e*/ 	.short	0x00ff


	//----- nvinfo : EIATTR_MERCURY_ISA_VERSION
	.align		4
        /*0010*/ 	.byte	0x03, 0x5f
        /*0012*/ 	.short	0x0101


	//----- nvinfo : EIATTR_VRC_CTA_INIT_COUNT
	.align		4
        /*0014*/ 	.byte	0x02, 0x4a
	.zero		1
	.zero		1


	//----- nvinfo : EIATTR_EXIT_INSTR_OFFSETS
	.align		4
        /*0018*/ 	.byte	0x04, 0x1c
        /*001a*/ 	.short	(.L_78 - .L_77)


	//   ....[0]....
.L_77:
        /*001c*/ 	.word	0x00000010


	//----- nvinfo : EIATTR_SW_WAR
	.align		4
.L_78:
        /*0020*/ 	.byte	0x04, 0x36
        /*0022*/ 	.short	(.L_80 - .L_79)
.L_79:
        /*0024*/ 	.word	0x00000008
.L_80:


//--------------------- .nv.info._Z10histsharedPKhiPj --------------------------
	.section	.nv.info._Z10histsharedPKhiPj,"",@"SHT_CUDA_INFO"
	.sectionflags	@""
	.align	4


	//----- nvinfo : EIATTR_CUDA_API_VERSION
	.align		4
        /*0000*/ 	.byte	0x04, 0x37
        /*0002*/ 	.short	(.L_82 - .L_81)
.L_81:
        /*0004*/ 	.word	0x00000082


	//----- nvinfo : EIATTR_KPARAM_INFO
	.align		4
.L_82:
        /*0008*/ 	.byte	0x04, 0x17
        /*000a*/ 	.short	(.L_84 - .L_83)
.L_83:
        /*000c*/ 	.word	0x00000000
        /*0010*/ 	.short	0x0002
        /*0012*/ 	.short	0x0010
        /*0014*/ 	.byte	0x00, 0xf5, 0x21, 0x00


	//----- nvinfo : EIATTR_KPARAM_INFO
	.align		4
.L_84:
        /*0018*/ 	.byte	0x04, 0x17
        /*001a*/ 	.short	(.L_86 - .L_85)
.L_85:
        /*001c*/ 	.word	0x00000000
        /*0020*/ 	.short	0x0001
        /*0022*/ 	.short	0x0008
        /*0024*/ 	.byte	0x00, 0xf0, 0x11, 0x00


	//----- nvinfo : EIATTR_KPARAM_INFO
	.align		4
.L_86:
        /*0028*/ 	.byte	0x04, 0x17
        /*002a*/ 	.short	(.L_88 - .L_87)
.L_87:
        /*002c*/ 	.word	0x00000000
        /*0030*/ 	.short	0x0000
        /*0032*/ 	.short	0x0000
        /*0034*/ 	.byte	0x00, 0xf5, 0x21, 0x00


	//----- nvinfo : EIATTR_SPARSE_MMA_MASK
	.align		4
.L_88:
        /*0038*/ 	.byte	0x03, 0x50
        /*003a*/ 	.short	0x0000


	//----- nvinfo : EIATTR_MAXREG_COUNT
	.align		4
        /*003c*/ 	.byte	0x03, 0x1b
        /*003e*/ 	.short	0x00ff


	//----- nvinfo : EIATTR_NUM_BARRIERS
	.align		4
        /*0040*/ 	.byte	0x02, 0x4c
        /*0042*/ 	.byte	0x01
	.zero		1


	//----- nvinfo : EIATTR_MERCURY_ISA_VERSION
	.align		4
        /*0044*/ 	.byte	0x03, 0x5f
        /*0046*/ 	.short	0x0101


	//----- nvinfo : EIATTR_VRC_CTA_INIT_COUNT
	.align		4
        /*0048*/ 	.byte	0x02, 0x4a
	.zero		1
	.zero		1


	//----- nvinfo : EIATTR_EXIT_INSTR_OFFSETS
	.align		4
        /*004c*/ 	.byte	0x04, 0x1c
        /*004e*/ 	.short	(.L_90 - .L_89)


	//   ....[0]....
.L_89:
        /*0050*/ 	.word	0x00000190


	//   ....[1]....
        /*0054*/ 	.word	0x000001e0


	//----- nvinfo : EIATTR_CRS_STACK_SIZE
	.align		4
.L_90:
        /*0058*/ 	.byte	0x04, 0x1e
        /*005a*/ 	.short	(.L_92 - .L_91)
.L_91:
        /*005c*/ 	.word	0x00000000


	//----- nvinfo : EIATTR_CBANK_PARAM_SIZE
	.align		4
.L_92:
        /*0060*/ 	.byte	0x03, 0x19
        /*0062*/ 	.short	0x0018


	//----- nvinfo : EIATTR_PARAM_CBANK
	.align		4
        /*0064*/ 	.byte	0x04, 0x0a
        /*0066*/ 	.short	(.L_94 - .L_93)
	.align		4
.L_93:
        /*0068*/ 	.word	index@(.nv.constant0._Z10histsharedPKhiPj)
        /*006c*/ 	.short	0x0380
        /*006e*/ 	.short	0x0018


	//----- nvinfo : EIATTR_SW_WAR
	.align		4
.L_94:
        /*0070*/ 	.byte	0x04, 0x36
        /*0072*/ 	.short	(.L_96 - .L_95)
.L_95:
        /*0074*/ 	.word	0x00000008
.L_96:


//--------------------- .nv.callgraph             --------------------------
	.section	.nv.callgraph,"",@"SHT_CUDA_CALLGRAPH"
	.align	4
	.sectionentsize	8
	.align		4
        /*0000*/ 	.word	0x00000000
	.align		4
        /*0004*/ 	.word	0xffffffff
	.align		4
        /*0008*/ 	.word	0x00000000
	.align		4
        /*000c*/ 	.word	0xfffffffe
	.align		4
        /*0010*/ 	.word	0x00000000
	.align		4
        /*0014*/ 	.word	0xfffffffd
	.align		4
        /*0018*/ 	.word	0x00000000
	.align		4
        /*001c*/ 	.word	0xfffffffc


//--------------------- .nv.constant4             --------------------------
	.section	.nv.constant4,"a",@progbits
	.align	8
	.align		8
.nv.constant4:
        /*0000*/ 	.dword	_ZN34_INTERNAL_8682f94a_4_k_cu_8197e8fc4cuda3std3__45__cpo5beginE
	.align		8
        /*0008*/ 	.dword	_ZN34_INTERNAL_8682f94a_4_k_cu_8197e8fc4cuda3std3__45__cpo3endE
	.align		8
        /*0010*/ 	.dword	_ZN34_INTERNAL_8682f94a_4_k_cu_8197e8fc4cuda3std3__45__cpo6cbeginE
	.align		8
        /*0018*/ 	.dword	_ZN34_INTERNAL_8682f94a_4_k_cu_8197e8fc4cuda3std3__45__cpo4cendE
	.align		8
        /*0020*/ 	.dword	_ZN34_INTERNAL_8682f94a_4_k_cu_8197e8fc4cuda3std3__45__cpo6rbeginE
	.align		8
        /*0028*/ 	.dword	_ZN34_INTERNAL_8682f94a_4_k_cu_8197e8fc4cuda3std3__45__cpo4rendE
	.align		8
        /*0030*/ 	.dword	_ZN34_INTERNAL_8682f94a_4_k_cu_8197e8fc4cuda3std3__45__cpo7crbeginE
	.align		8
        /*0038*/ 	.dword	_ZN34_INTERNAL_8682f94a_4_k_cu_8197e8fc4cuda3std3__45__cpo5crendE
	.align		8
        /*0040*/ 	.dword	_ZN34_INTERNAL_8682f94a_4_k_cu_8197e8fc4cuda3std3__436_GLOBAL__N__8682f94a_4_k_cu_8197e8fc6ignoreE
	.align		8
        /*0048*/ 	.dword	_ZN34_INTERNAL_8682f94a_4_k_cu_8197e8fc4cuda3std3__419piecewise_constructE
	.align		8
        /*0050*/ 	.dword	_ZN34_INTERNAL_8682f94a_4_k_cu_8197e8fc4cuda3std3__48in_placeE
	.align		8
        /*0058*/ 	.dword	_ZN34_INTERNAL_8682f94a_4_k_cu_8197e8fc4cuda3std3__420unreachable_sentinelE
	.align		8
        /*0060*/ 	.dword	_ZN34_INTERNAL_8682f94a_4_k_cu_8197e8fc4cuda3std3__47nulloptE
	.align		8
        /*0068*/ 	.dword	_ZN34_INTERNAL_8682f94a_4_k_cu_8197e8fc4cuda3std3__48unexpectE
	.align		8
        /*0070*/ 	.dword	_ZN34_INTERNAL_8682f94a_4_k_cu_8197e8fc4cuda3std6ranges3__45__cpo4swapE
	.align		8
        /*0078*/ 	.dword	_ZN34_INTERNAL_8682f94a_4_k_cu_8197e8fc4cuda3std6ranges3__45__cpo9iter_moveE
	.align		8
        /*0080*/ 	.dword	_ZN34_INTERNAL_8682f94a_4_k_cu_8197e8fc4cuda3std6ranges3__45__cpo5beginE
	.align		8
        /*0088*/ 	.dword	_ZN34_INTERNAL_8682f94a_4_k_cu_8197e8fc4cuda3std6ranges3__45__cpo3endE
	.align		8
        /*0090*/ 	.dword	_ZN34_INTERNAL_8682f94a_4_k_cu_8197e8fc4cuda3std6ranges3__45__cpo6cbeginE
	.align		8
        /*0098*/ 	.dword	_ZN34_INTERNAL_8682f94a_4_k_cu_8197e8fc4cuda3std6ranges3__45__cpo4cendE
	.align		8
        /*00a0*/ 	.dword	_ZN34_INTERNAL_8682f94a_4_k_cu_8197e8fc4cuda3std6ranges3__45__cpo7advanceE
	.align		8
        /*00a8*/ 	.dword	_ZN34_INTERNAL_8682f94a_4_k_cu_8197e8fc4cuda3std6ranges3__45__cpo9iter_swapE
	.align		8
        /*00b0*/ 	.dword	_ZN34_INTERNAL_8682f94a_4_k_cu_8197e8fc4cuda3std6ranges3__45__cpo4nextE
	.align		8
        /*00b8*/ 	.dword	_ZN34_INTERNAL_8682f94a_4_k_cu_8197e8fc4cuda3std6ranges3__45__cpo4prevE
	.align		8
        /*00c0*/ 	.dword	_ZN34_INTERNAL_8682f94a_4_k_cu_8197e8fc4cuda3std6ranges3__45__cpo4dataE
	.align		8
        /*00c8*/ 	.dword	_ZN34_INTERNAL_8682f94a_4_k_cu_8197e8fc4cuda3std6ranges3__45__cpo5cdataE
	.align		8
        /*00d0*/ 	.dword	_ZN34_INTERNAL_8682f94a_4_k_cu_8197e8fc4cuda3std6ranges3__45__cpo4sizeE
	.align		8
        /*00d8*/ 	.dword	_ZN34_INTERNAL_8682f94a_4_k_cu_8197e8fc4cuda3std6ranges3__45__cpo5ssizeE
	.align		8
        /*00e0*/ 	.dword	_ZN34_INTERNAL_8682f94a_4_k_cu_8197e8fc4cuda3std6ranges3__45__cpo8distanceE
	.align		8
        /*00e8*/ 	.dword	_ZN34_INTERNAL_8682f94a_4_k_cu_8197e8fc6thrust24THRUST_300001_SM_1000_NS8cuda_cub3parE
	.align		8
        /*00f0*/ 	.dword	_ZN34_INTERNAL_8682f94a_4_k_cu_8197e8fc6thrust24THRUST_300001_SM_1000_NS8cuda_cub10par_nosyncE
	.align		8
        /*00f8*/ 	.dword	_ZN34_INTERNAL_8682f94a_4_k_cu_8197e8fc6thrust24THRUST_300001_SM_1000_NS6system6detail10sequential3seqE
	.align		8
        /*0100*/ 	.dword	_ZN34_INTERNAL_8682f94a_4_k_cu_8197e8fc6thrust24THRUST_300001_SM_1000_NS12placeholders2_1E
	.align		8
        /*0108*/ 	.dword	_ZN34_INTERNAL_8682f94a_4_k_cu_8197e8fc6thrust24THRUST_300001_SM_1000_NS12placeholders2_2E
	.align		8
        /*0110*/ 	.dword	_ZN34_INTERNAL_8682f94a_4_k_cu_8197e8fc6thrust24THRUST_300001_SM_1000_NS12placeholders2_3E
	.align		8
        /*0118*/ 	.dword	_ZN34_INTERNAL_8682f94a_4_k_cu_8197e8fc6thrust24THRUST_300001_SM_1000_NS12placeholders2_4E
	.align		8
        /*0120*/ 	.dword	_ZN34_INTERNAL_8682f94a_4_k_cu_8197e8fc6thrust24THRUST_300001_SM_1000_NS12placeholders2_5E
	.align		8
        /*0128*/ 	.dword	_ZN34_INTERNAL_8682f94a_4_k_cu_8197e8fc6thrust24THRUST_300001_SM_1000_NS12placeholders2_6E
	.align		8
        /*0130*/ 	.dword	_ZN34_INTERNAL_8682f94a_4_k_cu_8197e8fc6thrust24THRUST_300001_SM_1000_NS12placeholders2_7E
	.align		8
        /*0138*/ 	.dword	_ZN34_INTERNAL_8682f94a_4_k_cu_8197e8fc6thrust24THRUST_300001_SM_1000_NS12placeholders2_8E
	.align		8
        /*0140*/ 	.dword	_ZN34_INTERNAL_8682f94a_4_k_cu_8197e8fc6thrust24THRUST_300001_SM_1000_NS12placeholders2_9E
	.align		8
        /*0148*/ 	.dword	_ZN34_INTERNAL_8682f94a_4_k_cu_8197e8fc6thrust24THRUST_300001_SM_1000_NS12placeholders3_10E
	.align		8
        /*0150*/ 	.dword	_ZN34_INTERNAL_8682f94a_4_k_cu_8197e8fc6thrust24THRUST_300001_SM_1000_NS3seqE


//--------------------- .text._ZN3cub18CUB_300001_SM_10006detail8for_each13static_kernelINS2_12policy_hub_t12policy_500_tEmN6thrust24THRUST_300001_SM_1000_NS8cuda_cub20__uninitialized_fill7functorINS7_10device_ptrIjEEjEEEEvT0_T1_ --------------------------
	.section	.text._ZN3cub18CUB_300001_SM_10006detail8for_each13static_kernelINS2_12policy_hub_t12policy_500_tEmN6thrust24THRUST_300001_SM_1000_NS8cuda_cub20__uninitialized_fill7functorINS7_10device_ptrIjEEjEEEEvT0_T1_,"ax",@progbits
	.align	128
        .global         _ZN3cub18CUB_300001_SM_10006detail8for_each13static_kernelINS2_12policy_hub_t12policy_500_tEmN6thrust24THRUST_300001_SM_1000_NS8cuda_cub20__uninitialized_fill7functorINS7_10device_ptrIjEEjEEEEvT0_T1_
        .type           _ZN3cub18CUB_300001_SM_10006detail8for_each13static_kernelINS2_12policy_hub_t12policy_500_tEmN6thrust24THRUST_300001_SM_1000_NS8cuda_cub20__uninitialized_fill7functorINS7_10device_ptrIjEEjEEEEvT0_T1_,@function
        .size           _ZN3cub18CUB_300001_SM_10006detail8for_each13static_kernelINS2_12policy_hub_t12policy_500_tEmN6thrust24THRUST_300001_SM_1000_NS8cuda_cub20__uninitialized_fill7functorINS7_10device_ptrIjEEjEEEEvT0_T1_,(.L_x_6 - _ZN3cub18CUB_300001_SM_10006detail8for_each13static_kernelINS2_12policy_hub_t12policy_500_tEmN6thrust24THRUST_300001_SM_1000_NS8cuda_cub20__uninitialized_fill7functorINS7_10device_ptrIjEEjEEEEvT0_T1_)
        .other          _ZN3cub18CUB_300001_SM_10006detail8for_each13static_kernelINS2_12policy_hub_t12policy_500_tEmN6thrust24THRUST_300001_SM_1000_NS8cuda_cub20__uninitialized_fill7functorINS7_10device_ptrIjEEjEEEEvT0_T1_,@"STO_CUDA_ENTRY STV_DEFAULT"
_ZN3cub18CUB_300001_SM_10006detail8for_each13static_kernelINS2_12policy_hub_t12policy_500_tEmN6thrust24THRUST_300001_SM_1000_NS8cuda_cub20__uninitialized_fill7functorINS7_10device_ptrIjEEjEEEEvT0_T1_:
.text._ZN3cub18CUB_300001_SM_10006detail8for_each13static_kernelINS2_12policy_hub_t12policy_500_tEmN6thrust24THRUST_300001_SM_1000_NS8cuda_cub20__uninitialized_fill7functorINS7_10device_ptrIjEEjEEEEvT0_T1_:
[----:B------:R-:W-:Y:S08]  /*0000*/  LDC R1, c[0x0][0x37c] ;  /* 0x0000df00ff017b82 */ /* 0x000ff00000000800 */
[----:B------:R-:W0:Y:S01]  /*0010*/  S2UR UR4, SR_CTAID.X ;  /* 0x00000000000479c3 */ /* 0x000e220000002500 */
[----:B------:R-:W1:Y:S01]  /*0020*/  LDCU.64 UR6, c[0x0][0x380] ;  /* 0x00007000ff0677ac */ /* 0x000e620008000a00 */
[----:B------:R-:W2:Y:S01]  /*0030*/  LDCU.64 UR8, c[0x0][0x358] ;  /* 0x00006b00ff0877ac */ /* 0x000ea20008000a00 */
[----:B0-----:R-:W-:-:S04]  /*0040*/  UIMAD.WIDE.U32 UR4, UR4, 0x200, URZ ;  /* 0x00000200040478a5 */ /* 0x001fc8000f8e00ff */
[----:B-1----:R-:W-:-:S04]  /*0050*/  UIADD3 UR6, UP0, UPT, -UR4, UR6, URZ ;  /* 0x0000000604067290 */ /* 0x002fc8000ff1e1ff */
[----:B------:R-:W-:Y:S02]  /*0060*/  UIADD3.X UR7, UPT, UPT, ~UR5, UR7, URZ, UP0, !UPT ;  /* 0x0000000705077290 */ /* 0x000fe400087fe5ff */
[----:B------:R-:W-:-:S04]  /*0070*/  UISETP.GE.U32.AND UP0, UPT, UR6, 0x200, UPT ;  /* 0x000002000600788c */ /* 0x000fc8000bf06070 */
[----:B------:R-:W-:-:S09]  /*0080*/  UISETP.GE.U32.AND.EX UP0, UPT, UR7, URZ, UPT, UP0 ;  /* 0x000000ff0700728c */ /* 0x000fd2000bf06100 */
[----:B--2---:R-:W-:Y:S05]  /*0090*/  BRA.U !UP0, `(.L_x_0) ;  /* 0x0000000108287547 */ /* 0x004fea000b800000 */
[----:B------:R-:W0:Y:S01]  /*00a0*/  S2R R0, SR_TID.X ;  /* 0x0000000000007919 */ /* 0x000e220000002100 */
[----:B------:R-:W1:Y:S01]  /*00b0*/  LDCU.64 UR6, c[0x0][0x388] ;  /* 0x00007100ff0677ac */ /* 0x000e620008000a00 */
[----:B------:R-:W2:Y:S01]  /*00c0*/  LDC R5, c[0x0][0x390] ;  /* 0x0000e400ff057b82 */ /* 0x000ea20000000800 */
[----:B0-----:R-:W-:-:S05]  /*00d0*/  IADD3 R0, P0, PT, R0, UR4, RZ ;  /* 0x0000000400007c10 */ /* 0x001fca000ff1e0ff */
[----:B------:R-:W-:Y:S01]  /*00e0*/  IMAD.X R3, RZ, RZ, UR5, P0 ;  /* 0x00000005ff037e24 */ /* 0x000fe200080e06ff */
[----:B-1----:R-:W-:-:S04]  /*00f0*/  LEA R2, P0, R0, UR6, 0x2 ;  /* 0x0000000600027c11 */ /* 0x002fc8000f8010ff */
[----:B------:R-:W-:-:S05]  /*0100*/  LEA.HI.X R3, R0, UR7, R3, 0x2, P0 ;  /* 0x0000000700037c11 */ /* 0x000fca00080f1403 */
[----:B--2---:R-:W-:Y:S04]  /*0110*/  STG.E desc[UR8][R2.64], R5 ;  /* 0x0000000502007986 */ /* 0x004fe8000c101908 */
[----:B------:R-:W-:Y:S01]  /*0120*/  STG.E desc[UR8][R2.64+0x400], R5 ;  /* 0x0004000502007986 */ /* 0x000fe2000c101908 */
[----:B------:R-:W-:Y:S05]  /*0130*/  EXIT ;  /* 0x000000000000794d */ /* 0x000fea0003800000 */
.L_x_0:
[----:B------:R-:W0:Y:S01]  /*0140*/  S2R R0, SR_TID.X ;  /* 0x0000000000007919 */ /* 0x000e220000002100 */
[----:B------:R-:W-:Y:S01]  /*0150*/  IMAD.U32 R2, RZ, RZ, UR7 ;  /* 0x00000007ff027e24 */ /* 0x000fe2000f8e00ff */
[----:B------:R-:W1:Y:S01]  /*0160*/  LDCU.64 UR10, c[0x0][0x388] ;  /* 0x00007100ff0a77ac */ /* 0x000e620008000a00 */
[----:B------:R-:W-:Y:S01]  /*0170*/  IMAD.U32 R4, RZ, RZ, UR7 ;  /* 0x00000007ff047e24 */ /* 0x000fe2000f8e00ff */
[----:B0-----:R-:W-:-:S04]  /*0180*/  ISETP.LT.U32.AND P0, PT, R0, UR6, PT ;  /* 0x0000000600007c0c */ /* 0x001fc8000bf01070 */
[----:B------:R-:W-:Y:S01]  /*0190*/  ISETP.GT.U32.AND.EX P0, PT, R2, RZ, PT, P0 ;  /* 0x000000ff0200720c */ /* 0x000fe20003f04100 */
[C---:B------:R-:W-:Y:S01]  /*01a0*/  VIADD R2, R0.reuse, 0x100 ;  /* 0x0000010000027836 */ /* 0x040fe20000000000 */
[----:B------:R-:W-:-:S04]  /*01b0*/  IADD3 R0, P2, PT, R0, UR4, RZ ;  /* 0x0000000400007c10 */ /* 0x000fc8000ff5e0ff */
[----:B------:R-:W-:Y:S01]  /*01c0*/  ISETP.LT.U32.AND P1, PT, R2, UR6, PT ;  /* 0x0000000602007c0c */ /* 0x000fe2000bf21070 */
[----:B------:R-:W-:Y:S01]  /*01d0*/  IMAD.X R3, RZ, RZ, UR5, P2 ;  /* 0x00000005ff037e24 */ /* 0x000fe200090e06ff */
[----:B-1----:R-:W-:Y:S02]  /*01e0*/  LEA R2, P2, R0, UR10, 0x2 ;  /* 0x0000000a00027c11 */ /* 0x002fe4000f8410ff */
[----:B------:R-:W-:Y:S02]  /*01f0*/  ISETP.GT.U32.AND.EX P1, PT, R4, RZ, PT, P1 ;  /* 0x000000ff0400720c */ /* 0x000fe40003f24110 */
[----:B------:R-:W-:Y:S01]  /*0200*/  LEA.HI.X R3, R0, UR11, R3, 0x2, P2 ;  /* 0x0000000b00037c11 */ /* 0x000fe200090f1403 */
[----:B------:R-:W0:Y:S04]  /*0210*/  @P0 LDC R5, c[0x0][0x390] ;  /* 0x0000e400ff050b82 */ /* 0x000e280000000800 */
[----:B0-----:R0:W-:Y:S06]  /*0220*/  @P0 STG.E desc[UR8][R2.64], R5 ;  /* 0x0000000502000986 */ /* 0x0011ec000c101908 */
[----:B------:R-:W-:Y:S05]  /*0230*/  @!P1 EXIT ;  /* 0x000000000000994d */ /* 0x000fea0003800000 */
[----:B0-----:R-:W0:Y:S02]  /*0240*/  LDC R5, c[0x0][0x390] ;  /* 0x0000e400ff057b82 */ /* 0x001e240000000800 */
[----:B0-----:R-:W-:Y:S01]  /*0250*/  STG.E desc[UR8][R2.64+0x400], R5 ;  /* 0x0004000502007986 */ /* 0x001fe2000c101908 */
[----:B------:R-:W-:Y:S05]  /*0260*/  EXIT ;  /* 0x000000000000794d */ /* 0x000fea0003800000 */
.L_x_1:
[----:B------:R-:W-:-:S00]  /*0270*/  BRA `(.L_x_1) ;  /* 0xfffffffc00fc7947 */ /* 0x000fc0000383ffff */
[----:B------:R-:W-:-:S00]  /*0280*/  NOP ;  /* 0x0000000000007918 */ /* 0x000fc00000000000 */
[----:B------:R-:W-:-:S00]  /*0290*/  NOP ;  /* 0x0000000000007918 */ /* 0x000fc00000000000 */
[----:B------:R-:W-:-:S00]  /*02a0*/  NOP ;  /* 0x0000000000007918 */ /* 0x000fc00000000000 */
[----:B------:R-:W-:-:S00]  /*02b0*/  NOP ;  /* 0x0000000000007918 */ /* 0x000fc00000000000 */
[----:B------:R-:W-:-:S00]  /*02c0*/  NOP ;  /* 0x0000000000007918 */ /* 0x000fc00000000000 */
[----:B------:R-:W-:-:S00]  /*02d0*/  NOP ;  /* 0x0000000000007918 */ /* 0x000fc00000000000 */
[----:B------:R-:W-:-:S00]  /*02e0*/  NOP ;  /* 0x0000000000007918 */ /* 0x000fc00000000000 */
[----:B------:R-:W-:-:S00]  /*02f0*/  NOP ;  /* 0x0000000000007918 */ /* 0x000fc00000000000 */
.L_x_6:


//--------------------- .text._ZN3cub18CUB_300001_SM_10006detail11EmptyKernelIvEEvv --------------------------
	.section	.text._ZN3cub18CUB_300001_SM_10006detail11EmptyKernelIvEEvv,"ax",@progbits
	.align	128
        .global         _ZN3cub18CUB_300001_SM_10006detail11EmptyKernelIvEEvv
        .type           _ZN3cub18CUB_300001_SM_10006detail11EmptyKernelIvEEvv,@function
        .size           _ZN3cub18CUB_300001_SM_10006detail11EmptyKernelIvEEvv,(.L_x_7 - _ZN3cub18CUB_300001_SM_10006detail11EmptyKernelIvEEvv)
        .other          _ZN3cub18CUB_300001_SM_10006detail11EmptyKernelIvEEvv,@"STO_CUDA_ENTRY STV_DEFAULT"
_ZN3cub18CUB_300001_SM_10006detail11EmptyKernelIvEEvv:
.text._ZN3cub18CUB_300001_SM_10006detail11EmptyKernelIvEEvv:
[----:B------:R-:W-:Y:S01]  /*0000*/  LDC R1, c[0x0][0x37c] ;  /* 0x0000df00ff017b82 */ /* 0x000fe20000000800 */
[----:B------:R-:W-:Y:S05]  /*0010*/  EXIT ;  /* 0x000000000000794d */ /* 0x000fea0003800000 */
.L_x_2:
        /* <DEDUP_REMOVED lines=14> */
.L_x_7:


//--------------------- .text._Z10histsharedPKhiPj --------------------------
	.section	.text._Z10histsharedPKhiPj,"ax",@progbits
	.align	128
        .global         _Z10histsharedPKhiPj
        .type           _Z10histsharedPKhiPj,@function
        .size           _Z10histsharedPKhiPj,(.L_x_8 - _Z10histsharedPKhiPj)
        .other          _Z10histsharedPKhiPj,@"STO_CUDA_ENTRY STV_DEFAULT"
_Z10histsharedPKhiPj:
.text._Z10histsharedPKhiPj:
[----:B------:R-:W-:Y:S01]  /*0000*/  LDC R1, c[0x0][0x37c] ;  /* 0x0000df00ff017b82 */ /* 0x000fe20000000800 */
[----:B------:R-:W0:Y:S07]  /*0010*/  S2R R7, SR_TID.X ;  /* 0x0000000000077919 */ /* 0x000e2e0000002100 */
[----:B------:R-:W1:Y:S01]  /*0020*/  S2UR UR5, SR_CgaCtaId ;  /* 0x00000000000579c3 */ /* 0x000e620000008800 */
[----:B------:R-:W2:Y:S01]  /*0030*/  LDCU UR6, c[0x0][0x360] ;  /* 0x00006c00ff0677ac */ /* 0x000ea20008000800 */
[----:B------:R-:W-:Y:S01]  /*0040*/  BSSY.RECONVERGENT B0, `(.L_x_3) ;  /* 0x0000013000007945 */ /* 0x000fe20003800200 */
[----:B------:R-:W2:Y:S01]  /*0050*/  S2R R0, SR_CTAID.X ;  /* 0x0000000000007919 */ /* 0x000ea20000002500 */
[----:B------:R-:W3:Y:S01]  /*0060*/  LDCU UR7, c[0x0][0x388] ;  /* 0x00007100ff0777ac */ /* 0x000ee20008000800 */
[----:B------:R-:W-:-:S02]  /*0070*/  UMOV UR4, 0x400 ;  /* 0x0000040000047882 */ /* 0x000fc40000000000 */
[----:B-1----:R-:W-:Y:S01]  /*0080*/  ULEA UR4, UR5, UR4, 0x18 ;  /* 0x0000000405047291 */ /* 0x002fe2000f8ec0ff */
[----:B0-----:R-:W-:Y:S01]  /*0090*/  ISETP.GT.U32.AND P0, PT, R7, 0xff, PT ;  /* 0x000000ff0700780c */ /* 0x001fe20003f04070 */
[----:B--2---:R-:W-:-:S04]  /*00a0*/  IMAD R3, R0, UR6, R7 ;  /* 0x0000000600037c24 */ /* 0x004fc8000f8e0207 */
[----:B------:R-:W-:Y:S02]  /*00b0*/  LEA R0, R7, UR4, 0x2 ;  /* 0x0000000407007c11 */ /* 0x000fe4000f8e10ff */
[----:B---3--:R-:W-:Y:S01]  /*00c0*/  ISETP.GE.AND P1, PT, R3, UR7, PT ;  /* 0x0000000703007c0c */ /* 0x008fe2000bf26270 */
[----:B------:R-:W0:Y:S05]  /*00d0*/  LDCU.64 UR6, c[0x0][0x358] ;  /* 0x00006b00ff0677ac */ /* 0x000e2a0008000a00 */
[----:B------:R1:W-:Y:S01]  /*00e0*/  @!P0 STS [R0], RZ ;  /* 0x000000ff00008388 */ /* 0x0003e20000000800 */
[----:B------:R-:W-:Y:S06]  /*00f0*/  BAR.SYNC.DEFER_BLOCKING 0x0 ;  /* 0x0000000000007b1d */ /* 0x000fec0000010000 */
[----:B-1----:R-:W-:Y:S05]  /*0100*/  @P1 BRA `(.L_x_4) ;  /* 0x0000000000181947 */ /* 0x002fea0003800000 */
[----:B------:R-:W1:Y:S02]  /*0110*/  LDCU.64 UR8, c[0x0][0x380] ;  /* 0x00007000ff0877ac */ /* 0x000e640008000a00 */
[----:B-1----:R-:W-:-:S04]  /*0120*/  IADD3 R2, P1, PT, R3, UR8, RZ ;  /* 0x0000000803027c10 */ /* 0x002fc8000ff3e0ff */
[----:B------:R-:W-:-:S05]  /*0130*/  LEA.HI.X.SX32 R3, R3, UR9, 0x1, P1 ;  /* 0x0000000903037c11 */ /* 0x000fca00088f0eff */
[----:B0-----:R-:W2:Y:S02]  /*0140*/  LDG.E.U8 R2, desc[UR6][R2.64] ;  /* 0x0000000602027981 */ /* 0x001ea4000c1e1100 */
[----:B--2---:R-:W-:-:S05]  /*0150*/  LEA R4, R2, UR4, 0x2 ;  /* 0x0000000402047c11 */ /* 0x004fca000f8e10ff */
[----:B------:R1:W-:Y:S02]  /*0160*/  ATOMS.POPC.INC.32 RZ, [R4+URZ] ;  /* 0x0000000004ff7f8c */ /* 0x0003e4000d8000ff */
.L_x_4:
[----:B0-----:R-:W-:Y:S05]  /*0170*/  BSYNC.RECONVERGENT B0 ;  /* 0x0000000000007941 */ /* 0x001fea0003800200 */
.L_x_3:
[----:B------:R-:W-:Y:S06]  /*0180*/  BAR.SYNC.DEFER_BLOCKING 0x0 ;  /* 0x0000000000007b1d */ /* 0x000fec0000010000 */
[----:B------:R-:W-:Y:S05]  /*0190*/  @P0 EXIT ;  /* 0x000000000000094d */ /* 0x000fea0003800000 */
[----:B------:R-:W0:Y:S01]  /*01a0*/  LDS R5, [R0] ;  /* 0x0000000000057984 */ /* 0x000e220000000800 */
[----:B------:R-:W2:Y:S02]  /*01b0*/  LDC.64 R2, c[0x0][0x390] ;  /* 0x0000e400ff027b82 */ /* 0x000ea40000000a00 */
[----:B--2---:R-:W-:-:S05]  /*01c0*/  IMAD.WIDE.U32 R2, R7, 0x4, R2 ;  /* 0x0000000407027825 */ /* 0x004fca00078e0002 */
[----:B0-----:R-:W-:Y:S01]  /*01d0*/  REDG.E.ADD.STRONG.GPU desc[UR6][R2.64], R5 ;  /* 0x000000050200798e */ /* 0x001fe2000c12e106 */
[----:B------:R-:W-:Y:S05]  /*01e0*/  EXIT ;  /* 0x000000000000794d */ /* 0x000fea0003800000 */
.L_x_5:
        /* <DEDUP_REMOVED lines=9> */
.L_x_8:


//--------------------- .nv.shared.reserved.0     --------------------------
	.section	.nv.shared.reserved.0,"aw",@nobits
	.weak		__nv_reservedSMEM_offset_0_alias
	.size		__nv_reservedSMEM_offset_0_alias, 0, 64
	.other		__nv_reservedSMEM_offset_0_alias,@"STO_CUDA_RESERVED_SHARED STV_DEFAULT"
__nv_reservedSMEM_offset_0_alias:
	.zero		0
	.zero		64


//--------------------- .nv.global                --------------------------
	.section	.nv.global,"aw",@nobits
.nv.global:
	.type		_ZN34_INTERNAL_8682f94a_4_k_cu_8197e8fc6thrust24THRUST_300001_SM_1000_NS3seqE,@object
	.size		_ZN34_INTERNAL_8682f94a_4_k_cu_8197e8fc6thrust24THRUST_300001_SM_1000_NS3seqE,(_ZN34_INTERNAL_8682f94a_4_k_cu_8197e8fc4cuda3std3__48in_placeE - _ZN34_INTERNAL_8682f94a_4_k_cu_8197e8fc6thrust24THRUST_300001_SM_1000_NS3seqE)
_ZN34_INTERNAL_8682f94a_4_k_cu_8197e8fc6thrust24THRUST_300001_SM_1000_NS3seqE:
	.zero		1
	.type		_ZN34_INTERNAL_8682f94a_4_k_cu_8197e8fc4cuda3std3__48in_placeE,@object
	.size		_ZN34_INTERNAL_8682f94a_4_k_cu_8197e8fc4cuda3std3__48in_placeE,(_ZN34_INTERNAL_8682f94a_4_k_cu_8197e8fc4cuda3std6ranges3__45__cpo4sizeE - _ZN34_INTERNAL_8682f94a_4_k_cu_8197e8fc4cuda3std3__48in_placeE)
_ZN34_INTERNAL_8682f94a_4_k_cu_8197e8fc4cuda3std3__48in_placeE:
	.zero		1
	.type		_ZN34_INTERNAL_8682f94a_4_k_cu_8197e8fc4cuda3std6ranges3__45__cpo4sizeE,@object
	.size		_ZN34_INTERNAL_8682f94a_4_k_cu_8197e8fc4cuda3std6ranges3__45__cpo4sizeE,(_ZN34_INTERNAL_8682f94a_4_k_cu_8197e8fc6thrust24THRUST_300001_SM_1000_NS12placeholders2_3E - _ZN34_INTERNAL_8682f94a_4_k_cu_8197e8fc4cuda3std6ranges3__45__cpo4sizeE)
_ZN34_INTERNAL_8682f94a_4_k_cu_8197e8fc4cuda3std6ranges3__45__cpo4sizeE:
	.zero		1
	.type		_ZN34_INTERNAL_8682f94a_4_k_cu_8197e8fc6thrust24THRUST_300001_SM_1000_NS12placeholders2_3E,@object
	.size		_ZN34_INTERNAL_8682f94a_4_k_cu_8197e8fc6thrust24THRUST_300001_SM_1000_NS12placeholders2_3E,(_ZN34_INTERNAL_8682f94a_4_k_cu_8197e8fc4cuda3std3__45__cpo6cbeginE - _ZN34_INTERNAL_8682f94a_4_k_cu_8197e8fc6thrust24THRUST_300001_SM_1000_NS12placeholders2_3E)
_ZN34_INTERNAL_8682f94a_4_k_cu_8197e8fc6thrust24THRUST_300001_SM_1000_NS12placeholders2_3E:
	.zero		1
	.type		_ZN34_INTERNAL_8682f94a_4_k_cu_8197e8fc4cuda3std3__45__cpo6cbeginE,@object
	.size		_ZN34_INTERNAL_8682f94a_4_k_cu_8197e8fc4cuda3std3__45__cpo6cbeginE,(_ZN34_INTERNAL_8682f94a_4_k_cu_8197e8fc4cuda3std6ranges3__45__cpo6cbeginE - _ZN34_INTERNAL_8682f94a_4_k_cu_8197e8fc4cuda3std3__45__cpo6cbeginE)
_ZN34_INTERNAL_8682f94a_4_k_cu_8197e8fc4cuda3std3__45__cpo6cbeginE:
	.zero		1
	.type		_ZN34_INTERNAL_8682f94a_4_k_cu_8197e8fc4cuda3std6ranges3__45__cpo6cbeginE,@object
	.size		_ZN34_INTERNAL_8682f94a_4_k_cu_8197e8fc4cuda3std6ranges3__45__cpo6cbeginE,(_ZN34_INTERNAL_8682f94a_4_k_cu_8197e8fc6thrust24THRUST_300001_SM_1000_NS12placeholders2_7E - _ZN34_INTERNAL_8682f94a_4_k_cu_8197e8fc4cuda3std6ranges3__45__cpo6cbeginE)
_ZN34_INTERNAL_8682f94a_4_k_cu_8197e8fc4cuda3std6ranges3__45__cpo6cbeginE:
	.zero		1
	.type		_ZN34_INTERNAL_8682f94a_4_k_cu_8197e8fc6thrust24THRUST_300001_SM_1000_NS12placeholders2_7E,@object
	.size		_ZN34_INTERNAL_8682f94a_4_k_cu_8197e8fc6thrust24THRUST_300001_SM_1000_NS12placeholders2_7E,(_ZN34_INTERNAL_8682f94a_4_k_cu_8197e8fc4cuda3std3__45__cpo7crbeginE - _ZN34_INTERNAL_8682f94a_4_k_cu_8197e8fc6thrust24THRUST_300001_SM_1000_NS12placeholders2_7E)
_ZN34_INTERNAL_8682f94a_4_k_cu_8197e8fc6thrust24THRUST_300001_SM_1000_NS12placeholders2_7E:
	.zero		1
	.type		_ZN34_INTERNAL_8682f94a_4_k_cu_8197e8fc4cuda3std3__45__cpo7crbeginE,@object
	.size		_ZN34_INTERNAL_8682f94a_4_k_cu_8197e8fc4cuda3std3__45__cpo7crbeginE,(_ZN34_INTERNAL_8682f94a_4_k_cu_8197e8fc4cuda3std6ranges3__45__cpo4nextE - _ZN34_INTERNAL_8682f94a_4_k_cu_8197e8fc4cuda3std3__45__cpo7crbeginE)
_ZN34_INTERNAL_8682f94a_4_k_cu_8197e8fc4cuda3std3__45__cpo7crbeginE:
	.zero		1
	.type		_ZN34_INTERNAL_8682f94a_4_k_cu_8197e8fc4cuda3std6ranges3__45__cpo4nextE,@object
	.size		_ZN34_INTERNAL_8682f94a_4_k_cu_8197e8fc4cuda3std6ranges3__45__cpo4nextE,(_ZN34_INTERNAL_8682f94a_4_k_cu_8197e8fc4cuda3std6ranges3__45__cpo4swapE - _ZN34_INTERNAL_8682f94a_4_k_cu_8197e8fc4cuda3std6ranges3__45__cpo4nextE)
_ZN34_INTERNAL_8682f94a_4_k_cu_8197e8fc4cuda3std6ranges3__45__cpo4nextE:
	.zero		1
	.type		_ZN34_INTERNAL_8682f94a_4_k_cu_8197e8fc4cuda3std6ranges3__45__cpo4swapE,@object
	.size		_ZN34_INTERNAL_8682f94a_4_k_cu_8197e8fc4cuda3std6ranges3__45__cpo4swapE,(_ZN34_INTERNAL_8682f94a_4_k_cu_8197e8fc6thrust24THRUST_300001_SM_1000_NS8cuda_cub10par_nosyncE - _ZN34_INTERNAL_8682f94a_4_k_cu_8197e8fc4cuda3std6ranges3__45__cpo4swapE)
_ZN34_INTERNAL_8682f94a_4_k_cu_8197e8fc4cuda3std6ranges3__45__cpo4swapE:
	.zero		1
	.type		_ZN34_INTERNAL_8682f94a_4_k_cu_8197e8fc6thrust24THRUST_300001_SM_1000_NS8cuda_cub10par_nosyncE,@object
	.size		_ZN34_INTERNAL_8682f94a_4_k_cu_8197e8fc6thrust24THRUST_300001_SM_1000_NS8cuda_cub10par_nosyncE,(_ZN34_INTERNAL_8682f94a_4_k_cu_8197e8fc6thrust24THRUST_300001_SM_1000_NS12placeholders2_9E - _ZN34_INTERNAL_8682f94a_4_k_cu_8197e8fc6thrust24THRUST_300001_SM_1000_NS8cuda_cub10par_nosyncE)
_ZN34_INTERNAL_8682f94a_4_k_cu_8197e8fc6thrust24THRUST_300001_SM_1000_NS8cuda_cub10par_nosyncE:
	.zero		1
	.type		_ZN34_INTERNAL_8682f94a_4_k_cu_8197e8fc6thrust24THRUST_300001_SM_1000_NS12placeholders2_9E,@object
	.size		_ZN34_INTERNAL_8682f94a_4_k_cu_8197e8fc6thrust24THRUST_300001_SM_1000_NS12placeholders2_9E,(_ZN34_INTERNAL_8682f94a_4_k_cu_8197e8fc4cuda3std3__436_GLOBAL__N__8682f94a_4_k_cu_8197e8fc6ignoreE - _ZN34_INTERNAL_8682f94a_4_k_cu_8197e8fc6thrust24THRUST_300001_SM_1000_NS12placeholders2_9E)
_ZN34_INTERNAL_8682f94a_4_k_cu_8197e8fc6thrust24THRUST_300001_SM_1000_NS12placeholders2_9E:
	.zero		1
	.type		_ZN34_INTERNAL_8682f94a_4_k_cu_8197e8fc4cuda3std3__436_GLOBAL__N__8682f94a_4_k_cu_8197e8fc6ignoreE,@object
	.size		_ZN34_INTERNAL_8682f94a_4_k_cu_8197e8fc4cuda3std3__436_GLOBAL__N__8682f94a_4_k_cu_8197e8fc6ignoreE,(_ZN34_INTERNAL_8682f94a_4_k_cu_8197e8fc4cuda3std6ranges3__45__cpo4dataE - _ZN34_INTERNAL_8682f94a_4_k_cu_8197e8fc4cuda3std3__436_GLOBAL__N__8682f94a_4_k_cu_8197e8fc6ignoreE)
_ZN34_INTERNAL_8682f94a_4_k_cu_8197e8fc4cuda3std3__436_GLOBAL__N__8682f94a_4_k_cu_8197e8fc6ignoreE:
	.zero		1
	.type		_ZN34_INTERNAL_8682f94a_4_k_cu_8197e8fc4cuda3std6ranges3__45__cpo4dataE,@object
	.size		_ZN34_INTERNAL_8682f94a_4_k_cu_8197e8fc4cuda3std6ranges3__45__cpo4dataE,(_ZN34_INTERNAL_8682f94a_4_k_cu_8197e8fc6thrust24THRUST_300001_SM_1000_NS12placeholders2_1E - _ZN34_INTERNAL_8682f94a_4_k_cu_8197e8fc4cuda3std6ranges3__45__cpo4dataE)
_ZN34_INTERNAL_8682f94a_4_k_cu_8197e8fc4cuda3std6ranges3__45__cpo4dataE:
	.zero		1
	.type		_ZN34_INTERNAL_8682f94a_4_k_cu_8197e8fc6thrust24THRUST_300001_SM_1000_NS12placeholders2_1E,@object
	.size		_ZN34_INTERNAL_8682f94a_4_k_cu_8197e8fc6thrust24THRUST_300001_SM_1000_NS12placeholders2_1E,(_ZN34_INTERNAL_8682f94a_4_k_cu_8197e8fc4cuda3std3__45__cpo5beginE - _ZN34_INTERNAL_8682f94a_4_k_cu_8197e8fc6thrust24THRUST_300001_SM_1000_NS12placeholders2_1E)
_ZN34_INTERNAL_8682f94a_4_k_cu_8197e8fc6thrust24THRUST_300001_SM_1000_NS12placeholders2_1E:
	.zero		1
	.type		_ZN34_INTERNAL_8682f94a_4_k_cu_8197e8fc4cuda3std3__45__cpo5beginE,@object
	.size		_ZN34_INTERNAL_8682f94a_4_k_cu_8197e8fc4cuda3std3__45__cpo5beginE,(_ZN34_INTERNAL_8682f94a_4_k_cu_8197e8fc4cuda3std6ranges3__45__cpo5beginE - _ZN34_INTERNAL_8682f94a_4_k_cu_8197e8fc4cuda3std3__45__cpo5beginE)
_ZN34_INTERNAL_8682f94a_4_k_cu_8197e8fc4cuda3std3__45__cpo5beginE:
	.zero		1
	.type		_ZN34_INTERNAL_8682f94a_4_k_cu_8197e8fc4cuda3std6ranges3__45__cpo5beginE,@object
	.size		_ZN34_INTERNAL_8682f94a_4_k_cu_8197e8fc4cuda3std6ranges3__45__cpo5beginE,(_ZN34_INTERNAL_8682f94a_4_k_cu_8197e8fc6thrust24THRUST_300001_SM_1000_NS12placeholders2_5E - _ZN34_INTERNAL_8682f94a_4_k_cu_8197e8fc4cuda3std6ranges3__45__cpo5beginE)
_ZN34_INTERNAL_8682f94a_4_k_cu_8197e8fc4cuda3std6ranges3__45__cpo5beginE:
	.zero		1
	.type		_ZN34_INTERNAL_8682f94a_4_k_cu_8197e8fc6thrust24THRUST_300001_SM_1000_NS12placeholders2_5E,@object
	.size		_ZN34_INTERNAL_8682f94a_4_k_cu_8197e8fc6thrust24THRUST_300001_SM_1000_NS12placeholders2_5E,(_ZN34_INTERNAL_8682f94a_4_k_cu_8197e8fc4cuda3std3__45__cpo6rbeginE - _ZN34_INTERNAL_8682f94a_4_k_cu_8197e8fc6thrust24THRUST_300001_SM_1000_NS12placeholders2_5E)
_ZN34_INTERNAL_8682f94a_4_k_cu_8197e8fc6thrust24THRUST_300001_SM_1000_NS12placeholders2_5E:
	.zero		1
	.type		_ZN34_INTERNAL_8682f94a_4_k_cu_8197e8fc4cuda3std3__45__cpo6rbeginE,@object
	.size		_ZN34_INTERNAL_8682f94a_4_k_cu_8197e8fc4cuda3std3__45__cpo6rbeginE,(_ZN34_INTERNAL_8682f94a_4_k_cu_8197e8fc4cuda3std6ranges3__45__cpo7advanceE - _ZN34_INTERNAL_8682f94a_4_k_cu_8197e8fc4cuda3std3__45__cpo6rbeginE)
_ZN34_INTERNAL_8682f94a_4_k_cu_8197e8fc4cuda3std3__45__cpo6rbeginE:
	.zero		1
	.type		_ZN34_INTERNAL_8682f94a_4_k_cu_8197e8fc4cuda3std6ranges3__45__cpo7advanceE,@object
	.size		_ZN34_INTERNAL_8682f94a_4_k_cu_8197e8fc4cuda3std6ranges3__45__cpo7advanceE,(_ZN34_INTERNAL_8682f94a_4_k_cu_8197e8fc4cuda3std3__47nulloptE - _ZN34_INTERNAL_8682f94a_4_k_cu_8197e8fc4cuda3std6ranges3__45__cpo7advanceE)
_ZN34_INTERNAL_8682f94a_4_k_cu_8197e8fc4cuda3std6ranges3__45__cpo7advanceE:
	.zero		1
	.type		_ZN34_INTERNAL_8682f94a_4_k_cu_8197e8fc4cuda3std3__47nulloptE,@object
	.size		_ZN34_INTERNAL_8682f94a_4_k_cu_8197e8fc4cuda3std3__47nulloptE,(_ZN34_INTERNAL_8682f94a_4_k_cu_8197e8fc4cuda3std6ranges3__45__cpo8distanceE - _ZN34_INTERNAL_8682f94a_4_k_cu_8197e8fc4cuda3std3__47nulloptE)
_ZN34_INTERNAL_8682f94a_4_k_cu_8197e8fc4cuda3std3__47nulloptE:
	.zero		1
	.type		_ZN34_INTERNAL_8682f94a_4_k_cu_8197e8fc4cuda3std6ranges3__45__cpo8distanceE,@object
	.size		_ZN34_INTERNAL_8682f94a_4_k_cu_8197e8fc4cuda3std6ranges3__45__cpo8distanceE,(_ZN34_INTERNAL_8682f94a_4_k_cu_8197e8fc6thrust24THRUST_300001_SM_1000_NS12placeholders3_10E - _ZN34_INTERNAL_8682f94a_4_k_cu_8197e8fc4cuda3std6ranges3__45__cpo8distanceE)
_ZN34_INTERNAL_8682f94a_4_k_cu_8197e8fc4cuda3std6ranges3__45__cpo8distanceE:
	.zero		1
	.type		_ZN34_INTERNAL_8682f94a_4_k_cu_8197e8fc6thrust24THRUST_300001_SM_1000_NS12placeholders3_10E,@object
	.size		_ZN34_INTERNAL_8682f94a_4_k_cu_8197e8fc6thrust24THRUST_300001_SM_1000_NS12placeholders3_10E,(_ZN34_INTERNAL_8682f94a_4_k_cu_8197e8fc4cuda3std3__419piecewise_constructE - _ZN34_INTERNAL_8682f94a_4_k_cu_8197e8fc6thrust24THRUST_300001_SM_1000_NS12placeholders3_10E)
_ZN34_INTERNAL_8682f94a_4_k_cu_8197e8fc6thrust24THRUST_300001_SM_1000_NS12placeholders3_10E:
	.zero		1
	.type		_ZN34_INTERNAL_8682f94a_4_k_cu_8197e8fc4cuda3std3__419piecewise_constructE,@object
	.size		_ZN34_INTERNAL_8682f94a_4_k_cu_8197e8fc4cuda3std3__419piecewise_constructE,(_ZN34_INTERNAL_8682f94a_4_k_cu_8197e8fc4cuda3std6ranges3__45__cpo5cdataE - _ZN34_INTERNAL_8682f94a_4_k_cu_8197e8fc4cuda3std3__419piecewise_constructE)
_ZN34_INTERNAL_8682f94a_4_k_cu_8197e8fc4cuda3std3__419piecewise_constructE:
	.zero		1
	.type		_ZN34_INTERNAL_8682f94a_4_k_cu_8197e8fc4cuda3std6ranges3__45__cpo5cdataE,@object
	.size		_ZN34_INTERNAL_8682f94a_4_k_cu_8197e8fc4cuda3std6ranges3__45__cpo5cdataE,(_ZN34_INTERNAL_8682f94a_4_k_cu_8197e8fc6thrust24THRUST_300001_SM_1000_NS12placeholders2_2E - _ZN34_INTERNAL_8682f94a_4_k_cu_8197e8fc4cuda3std6ranges3__45__cpo5cdataE)
_ZN34_INTERNAL_8682f94a_4_k_cu_8197e8fc4cuda3std6ranges3__45__cpo5cdataE:
	.zero		1
	.type		_ZN34_INTERNAL_8682f94a_4_k_cu_8197e8fc6thrust24THRUST_300001_SM_1000_NS12placeholders2_2E,@object
	.size		_ZN34_INTERNAL_8682f94a_4_k_cu_8197e8fc6thrust24THRUST_300001_SM_1000_NS12placeholders2_2E,(_ZN34_INTERNAL_8682f94a_4_k_cu_8197e8fc4cuda3std3__45__cpo3endE - _ZN34_INTERNAL_8682f94a_4_k_cu_8197e8fc6thrust24THRUST_300001_SM_1000_NS12placeholders2_2E)
_ZN34_INTERNAL_8682f94a_4_k_cu_8197e8fc6thrust24THRUST_300001_SM_1000_NS12placeholders2_2E:
	.zero		1
	.type		_ZN34_INTERNAL_8682f94a_4_k_cu_8197e8fc4cuda3std3__45__cpo3endE,@object
	.size		_ZN34_INTERNAL_8682f94a_4_k_cu_8197e8fc4cuda3std3__45__cpo3endE,(_ZN34_INTERNAL_8682f94a_4_k_cu_8197e8fc4cuda3std6ranges3__45__cpo3endE - _ZN34_INTERNAL_8682f94a_4_k_cu_8197e8fc4cuda3std3__45__cpo3endE)
_ZN34_INTERNAL_8682f94a_4_k_cu_8197e8fc4cuda3std3__45__cpo3endE:
	.zero		1
	.type		_ZN34_INTERNAL_8682f94a_4_k_cu_8197e8fc4cuda3std6ranges3__45__cpo3endE,@object
	.size		_ZN34_INTERNAL_8682f94a_4_k_cu_8197e8fc4cuda3std6ranges3__45__cpo3endE,(_ZN34_INTERNAL_8682f94a_4_k_cu_8197e8fc6thrust24THRUST_300001_SM_1000_NS12placeholders2_6E - _ZN34_INTERNAL_8682f94a_4_k_cu_8197e8fc4cuda3std6ranges3__45__cpo3endE)
_ZN34_INTERNAL_8682f94a_4_k_cu_8197e8fc4cuda3std6ranges3__45__cpo3endE:
	.zero		1
	.type		_ZN34_INTERNAL_8682f94a_4_k_cu_8197e8fc6thrust24THRUST_300001_SM_1000_NS12placeholders2_6E,@object
	.size		_ZN34_INTERNAL_8682f94a_4_k_cu_8197e8fc6thrust24THRUST_300001_SM_1000_NS12placeholders2_6E,(_ZN34_INTERNAL_8682f94a_4_k_cu_8197e8fc4cuda3std3__45__cpo4rendE - _ZN34_INTERNAL_8682f94a_4_k_cu_8197e8fc6thrust24THRUST_300001_SM_1000_NS12placeholders2_6E)
_ZN34_INTERNAL_8682f94a_4_k_cu_8197e8fc6thrust24THRUST_300001_SM_1000_NS12placeholders2_6E:
	.zero		1
	.type		_ZN34_INTERNAL_8682f94a_4_k_cu_8197e8fc4cuda3std3__45__cpo4rendE,@object
	.size		_ZN34_INTERNAL_8682f94a_4_k_cu_8197e8fc4cuda3std3__45__cpo4rendE,(_ZN34_INTERNAL_8682f94a_4_k_cu_8197e8fc4cuda3std6ranges3__45__cpo9iter_swapE - _ZN34_INTERNAL_8682f94a_4_k_cu_8197e8fc4cuda3std3__45__cpo4rendE)
_ZN34_INTERNAL_8682f94a_4_k_cu_8197e8fc4cuda3std3__45__cpo4rendE:
	.zero		1
	.type		_ZN34_INTERNAL_8682f94a_4_k_cu_8197e8fc4cuda3std6ranges3__45__cpo9iter_swapE,@object
	.size		_ZN34_INTERNAL_8682f94a_4_k_cu_8197e8fc4cuda3std6ranges3__45__cpo9iter_swapE,(_ZN34_INTERNAL_8682f94a_4_k_cu_8197e8fc4cuda3std3__48unexpectE - _ZN34_INTERNAL_8682f94a_4_k_cu_8197e8fc4cuda3std6ranges3__45__cpo9iter_swapE)
_ZN34_INTERNAL_8682f94a_4_k_cu_8197e8fc4cuda3std6ranges3__45__cpo9iter_swapE:
	.zero		1
	.type		_ZN34_INTERNAL_8682f94a_4_k_cu_8197e8fc4cuda3std3__48unexpectE,@object
	.size		_ZN34_INTERNAL_8682f94a_4_k_cu_8197e8fc4cuda3std3__48unexpectE,(_ZN34_INTERNAL_8682f94a_4_k_cu_8197e8fc6thrust24THRUST_300001_SM_1000_NS8cuda_cub3parE - _ZN34_INTERNAL_8682f94a_4_k_cu_8197e8fc4cuda3std3__48unexpectE)
_ZN34_INTERNAL_8682f94a_4_k_cu_8197e8fc4cuda3std3__48unexpectE:
	.zero		1
	.type		_ZN34_INTERNAL_8682f94a_4_k_cu_8197e8fc6thrust24THRUST_300001_SM_1000_NS8cuda_cub3parE,@object
	.size		_ZN34_INTERNAL_8682f94a_4_k_cu_8197e8fc6thrust24THRUST_300001_SM_1000_NS8cuda_cub3parE,(_ZN34_INTERNAL_8682f94a_4_k_cu_8197e8fc6thrust24THRUST_300001_SM_1000_NS12placeholders2_4E - _ZN34_INTERNAL_8682f94a_4_k_cu_8197e8fc6thrust24THRUST_300001_SM_1000_NS8cuda_cub3parE)
_ZN34_INTERNAL_8682f94a_4_k_cu_8197e8fc6thrust24THRUST_300001_SM_1000_NS8cuda_cub3parE:
	.zero		1
	.type		_ZN34_INTERNAL_8682f94a_4_k_cu_8197e8fc6thrust24THRUST_300001_SM_1000_NS12placeholders2_4E,@object
	.size		_ZN34_INTERNAL_8682f94a_4_k_cu_8197e8fc6thrust24THRUST_300001_SM_1000_NS12placeholders2_4E,(_ZN34_INTERNAL_8682f94a_4_k_cu_8197e8fc4cuda3std3__45__cpo4cendE - _ZN34_INTERNAL_8682f94a_4_k_cu_8197e8fc6thrust24THRUST_300001_SM_1000_NS12placeholders2_4E)
_ZN34_INTERNAL_8682f94a_4_k_cu_8197e8fc6thrust24THRUST_300001_SM_1000_NS12placeholders2_4E:
	.zero		1
	.type		_ZN34_INTERNAL_8682f94a_4_k_cu_8197e8fc4cuda3std3__45__cpo4cendE,@object
	.size		_ZN34_INTERNAL_8682f94a_4_k_cu_8197e8fc4cuda3std3__45__cpo4cendE,(_ZN34_INTERNAL_8682f94a_4_k_cu_8197e8fc4cuda3std6ranges3__45__cpo4cendE - _ZN34_INTERNAL_8682f94a_4_k_cu_8197e8fc4cuda3std3__45__cpo4cendE)
_ZN34_INTERNAL_8682f94a_4_k_cu_8197e8fc4cuda3std3__45__cpo4cendE:
	.zero		1
	.type		_ZN34_INTERNAL_8682f94a_4_k_cu_8197e8fc4cuda3std6ranges3__45__cpo4cendE,@object
	.size		_ZN34_INTERNAL_8682f94a_4_k_cu_8197e8fc4cuda3std6ranges3__45__cpo4cendE,(_ZN34_INTERNAL_8682f94a_4_k_cu_8197e8fc4cuda3std3__420unreachable_sentinelE - _ZN34_INTERNAL_8682f94a_4_k_cu_8197e8fc4cuda3std6ranges3__45__cpo4cendE)
_ZN34_INTERNAL_8682f94a_4_k_cu_8197e8fc4cuda3std6ranges3__45__cpo4cendE:
	.zero		1
	.type		_ZN34_INTERNAL_8682f94a_4_k_cu_8197e8fc4cuda3std3__420unreachable_sentinelE,@object
	.size		_ZN34_INTERNAL_8682f94a_4_k_cu_8197e8fc4cuda3std3__420unreachable_sentinelE,(_ZN34_INTERNAL_8682f94a_4_k_cu_8197e8fc4cuda3std6ranges3__45__cpo5ssizeE - _ZN34_INTERNAL_8682f94a_4_k_cu_8197e8fc4cuda3std3__420unreachable_sentinelE)
_ZN34_INTERNAL_8682f94a_4_k_cu_8197e8fc4cuda3std3__420unreachable_sentinelE:
	.zero		1
	.type		_ZN34_INTERNAL_8682f94a_4_k_cu_8197e8fc4cuda3std6ranges3__45__cpo5ssizeE,@object
	.size		_ZN34_INTERNAL_8682f94a_4_k_cu_8197e8fc4cuda3std6ranges3__45__cpo5ssizeE,(_ZN34_INTERNAL_8682f94a_4_k_cu_8197e8fc6thrust24THRUST_300001_SM_1000_NS12placeholders2_8E - _ZN34_INTERNAL_8682f94a_4_k_cu_8197e8fc4cuda3std6ranges3__45__cpo5ssizeE)
_ZN34_INTERNAL_8682f94a_4_k_cu_8197e8fc4cuda3std6ranges3__45__cpo5ssizeE:
	.zero		1
	.type		_ZN34_INTERNAL_8682f94a_4_k_cu_8197e8fc6thrust24THRUST_300001_SM_1000_NS12placeholders2_8E,@object
	.size		_ZN34_INTERNAL_8682f94a_4_k_cu_8197e8fc6thrust24THRUST_300001_SM_1000_NS12placeholders2_8E,(_ZN34_INTERNAL_8682f94a_4_k_cu_8197e8fc4cuda3std3__45__cpo5crendE - _ZN34_INTERNAL_8682f94a_4_k_cu_8197e8fc6thrust24THRUST_300001_SM_1000_NS12placeholders2_8E)
_ZN34_INTERNAL_8682f94a_4_k_cu_8197e8fc6thrust24THRUST_300001_SM_1000_NS12placeholders2_8E:
	.zero		1
	.type		_ZN34_INTERNAL_8682f94a_4_k_cu_8197e8fc4cuda3std3__45__cpo5crendE,@object
	.size		_ZN34_INTERNAL_8682f94a_4_k_cu_8197e8fc4cuda3std3__45__cpo5crendE,(_ZN34_INTERNAL_8682f94a_4_k_cu_8197e8fc4cuda3std6ranges3__45__cpo4prevE - _ZN34_INTERNAL_8682f94a_4_k_cu_8197e8fc4cuda3std3__45__cpo5crendE)
_ZN34_INTERNAL_8682f94a_4_k_cu_8197e8fc4cuda3std3__45__cpo5crendE:
	.zero		1
	.type		_ZN34_INTERNAL_8682f94a_4_k_cu_8197e8fc4cuda3std6ranges3__45__cpo4prevE,@object
	.size		_ZN34_INTERNAL_8682f94a_4_k_cu_8197e8fc4cuda3std6ranges3__45__cpo4prevE,(_ZN34_INTERNAL_8682f94a_4_k_cu_8197e8fc4cuda3std6ranges3__45__cpo9iter_moveE - _ZN34_INTERNAL_8682f94a_4_k_cu_8197e8fc4cuda3std6ranges3__45__cpo4prevE)
_ZN34_INTERNAL_8682f94a_4_k_cu_8197e8fc4cuda3std6ranges3__45__cpo4prevE:
	.zero		1
	.type		_ZN34_INTERNAL_8682f94a_4_k_cu_8197e8fc4cuda3std6ranges3__45__cpo9iter_moveE,@object
	.size		_ZN34_INTERNAL_8682f94a_4_k_cu_8197e8fc4cuda3std6ranges3__45__cpo9iter_moveE,(_ZN34_INTERNAL_8682f94a_4_k_cu_8197e8fc6thrust24THRUST_300001_SM_1000_NS6system6detail10sequential3seqE - _ZN34_INTERNAL_8682f94a_4_k_cu_8197e8fc4cuda3std6ranges3__45__cpo9iter_moveE)
_ZN34_INTERNAL_8682f94a_4_k_cu_8197e8fc4cuda3std6ranges3__45__cpo9iter_moveE:
	.zero		1
	.type		_ZN34_INTERNAL_8682f94a_4_k_cu_8197e8fc6thrust24THRUST_300001_SM_1000_NS6system6detail10sequential3seqE,@object
	.size		_ZN34_INTERNAL_8682f94a_4_k_cu_8197e8fc6thrust24THRUST_300001_SM_1000_NS6system6detail10sequential3seqE,(.L_31 - _ZN34_INTERNAL_8682f94a_4_k_cu_8197e8fc6thrust24THRUST_300001_SM_1000_NS6system6detail10sequential3seqE)
_ZN34_INTERNAL_8682f94a_4_k_cu_8197e8fc6thrust24THRUST_300001_SM_1000_NS6system6detail10sequential3seqE:
	.zero		1
.L_31:


//--------------------- .nv.shared._Z10histsharedPKhiPj --------------------------
	.section	.nv.shared._Z10histsharedPKhiPj,"aw",@nobits
	.sectionflags	@""
	.align	4
.nv.shared._Z10histsharedPKhiPj:
	.zero		2048


//--------------------- .nv.constant0._ZN3cub18CUB_300001_SM_10006detail8for_each13static_kernelINS2_12policy_hub_t12policy_500_tEmN6thrust24THRUST_300001_SM_1000_NS8cuda_cub20__uninitialized_fill7functorINS7_10device_ptrIjEEjEEEEvT0_T1_ --------------------------
	.section	.nv.constant0._ZN3cub18CUB_300001_SM_10006detail8for_each13static_kernelINS2_12policy_hub_t12policy_500_tEmN6thrust24THRUST_300001_SM_1000_NS8cuda_cub20__uninitialized_fill7functorINS7_10device_ptrIjEEjEEEEvT0_T1_,"a",@progbits
	.sectionflags	@""
	.align	4
.nv.constant0._ZN3cub18CUB_300001_SM_10006detail8for_each13static_kernelINS2_12policy_hub_t12policy_500_tEmN6thrust24THRUST_300001_SM_1000_NS8cuda_cub20__uninitialized_fill7functorINS7_10device_ptrIjEEjEEEEvT0_T1_:
	.zero		920


//--------------------- .nv.constant0._ZN3cub18CUB_300001_SM_10006detail11EmptyKernelIvEEvv --------------------------
	.section	.nv.constant0._ZN3cub18CUB_300001_SM_10006detail11EmptyKernelIvEEvv,"a",@progbits
	.sectionflags	@""
	.align	4
.nv.constant0._ZN3cub18CUB_300001_SM_10006detail11EmptyKernelIvEEvv:
	.zero		896


//--------------------- .nv.constant0._Z10histsharedPKhiPj --------------------------
	.section	.nv.constant0._Z10histsharedPKhiPj,"a",@progbits
	.sectionflags	@""
	.align	4
.nv.constant0._Z10histsharedPKhiPj:
	.zero		920


//--------------------- SYMBOLS --------------------------

	.type		.nv.reservedSmem.offset0,@object
	.size		.nv.reservedSmem.offset0,0x4
	.type		.nv.reservedSmem.cap,@object
	.size		.nv.reservedSmem.cap,0x4
